//
// Generated by NVIDIA NVVM Compiler
//
// Compiler Build ID: CL-36424714
// Cuda compilation tools, release 13.0, V13.0.88
// Based on NVVM 20.0.0
//

.version 9.0
.target sm_100
.address_size 64

	// .globl	_Z10bubbleSortPfjb

.visible .entry _Z10bubbleSortPfjb(
	.param .u64 .ptr .align 1 _Z10bubbleSortPfjb_param_0,
	.param .u32 _Z10bubbleSortPfjb_param_1,
	.param .u8 _Z10bubbleSortPfjb_param_2
)
{
	.reg .pred 	%p<4>;
	.reg .b16 	%rs<2>;
	.reg .b32 	%r<10>;
	.reg .b32 	%f<3>;
	.reg .b64 	%rd<5>;

	ld.param.u64 	%rd2, [_Z10bubbleSortPfjb_param_0];
	ld.param.u32 	%r2, [_Z10bubbleSortPfjb_param_1];
	ld.param.s8 	%rs1, [_Z10bubbleSortPfjb_param_2];
	mov.u32 	%r3, %ctaid.x;
	mov.u32 	%r4, %ntid.x;
	mov.u32 	%r5, %tid.x;
	mad.lo.s32 	%r6, %r3, %r4, %r5;
	setp.eq.s16 	%p1, %rs1, 0;
	shl.b32 	%r7, %r6, 1;
	selp.u32 	%r8, 1, 0, %p1;
	or.b32  	%r1, %r7, %r8;
	add.s32 	%r9, %r2, -1;
	setp.ge.u32 	%p2, %r1, %r9;
	@%p2 bra 	$L__BB0_3;
	cvta.to.global.u64 	%rd3, %rd2;
	mul.wide.s32 	%rd4, %r1, 4;
	add.s64 	%rd1, %rd3, %rd4;
	ld.global.f32 	%f1, [%rd1];
	ld.global.f32 	%f2, [%rd1+4];
	setp.leu.f32 	%p3, %f1, %f2;
	@%p3 bra 	$L__BB0_3;
	st.global.f32 	[%rd1], %f2;
	st.global.f32 	[%rd1+4], %f1;
$L__BB0_3:
	ret;

}


// ===== COMPILED SASS (sm_100) =====

	.target	sm_100

	.elftype	@"ET_EXEC"


//--------------------- .note.nv.tkinfo           --------------------------
	.section	.note.nv.tkinfo,"",@"SHT_NOTE"
	.sectionflags	@"SHF_NOTE_NV_TKINFO"
	.tkinfo
        /*0018*/ 	.word	0x00000002
        /*0030*/ 	.string	""
        /*0030*/ 	.string	"ptxas"
        /*0030*/ 	.string	"Cuda compilation tools, release 13.0, V13.0.88"
        /*0030*/ 	.string	"Build cuda_13.0.r13.0/compiler.36424714_0"
        /*0030*/ 	.string	"-arch sm_100 -m 64 "



//--------------------- .note.nv.cuinfo           --------------------------
	.section	.note.nv.cuinfo,"",@"SHT_NOTE"
	.sectionflags	@"SHF_NOTE_NV_CUINFO"
        /*0018*/ 	.short	0x0002
        /*001a*/ 	.short	0x0064
        /*001c*/ 	.short	0x0082
	.zero		2


//--------------------- .nv.info                  --------------------------
	.section	.nv.info,"",@"SHT_CUDA_INFO"
	.align	4


	//----- nvinfo : EIATTR_REGCOUNT
	.align		4
        /*0000*/ 	.byte	0x04, 0x2f
        /*0002*/ 	.short	(.L_1 - .L_0)
	.align		4
.L_0:
        /*0004*/ 	.word	index@(_Z10bubbleSortPfjb)
        /*0008*/ 	.word	0x00000008


	//----- nvinfo : EIATTR_FRAME_SIZE
	.align		4
.L_1:
        /*000c*/ 	.byte	0x04, 0x11
        /*000e*/ 	.short	(.L_3 - .L_2)
	.align		4
.L_2:
        /*0010*/ 	.word	index@(_Z10bubbleSortPfjb)
        /*0014*/ 	.word	0x00000000


	//----- nvinfo : EIATTR_MIN_STACK_SIZE
	.align		4
.L_3:
        /*0018*/ 	.byte	0x04, 0x12
        /*001a*/ 	.short	(.L_5 - .L_4)
	.align		4
.L_4:
        /*001c*/ 	.word	index@(_Z10bubbleSortPfjb)
        /*0020*/ 	.word	0x00000000
.L_5:


//--------------------- .nv.compat                --------------------------
	.section	.nv.compat,"",@"SHT_CUDA_COMPAT_INFO"
	.align	4
        /*0000*/ 	.byte	0x02, 0x09, 0x00, 0x00, 0x02, 0x02, 0x01, 0x00, 0x02, 0x05, 0x05, 0x00, 0x03, 0x07, 0x01, 0x01
        /*0010*/ 	.byte	0x02, 0x03, 0x00, 0x00, 0x02, 0x06, 0x01, 0x00, 0x04, 0x0b, 0x08, 0x00, 0x09, 0x00, 0x00, 0x00
        /*0020*/ 	.byte	0x00, 0x00, 0x00, 0x00


//--------------------- .nv.info._Z10bubbleSortPfjb --------------------------
	.section	.nv.info._Z10bubbleSortPfjb,"",@"SHT_CUDA_INFO"
	.sectionflags	@""
	.align	4


	//----- nvinfo : EIATTR_CUDA_API_VERSION
	.align		4
        /*0000*/ 	.byte	0x04, 0x37
        /*0002*/ 	.short	(.L_7 - .L_6)
.L_6:
        /*0004*/ 	.word	0x00000082


	//----- nvinfo : EIATTR_KPARAM_INFO
	.align		4
.L_7:
        /*0008*/ 	.byte	0x04, 0x17
        /*000a*/ 	.short	(.L_9 - .L_8)
.L_8:
        /*000c*/ 	.word	0x00000000
        /*0010*/ 	.short	0x0002
        /*0012*/ 	.short	0x000c
        /*0014*/ 	.byte	0x00, 0xf0, 0x05, 0x00


	//----- nvinfo : EIATTR_KPARAM_INFO
	.align		4
.L_9:
        /*0018*/ 	.byte	0x04, 0x17
        /*001a*/ 	.short	(.L_11 - .L_10)
.L_10:
        /*001c*/ 	.word	0x00000000
        /*0020*/ 	.short	0x0001
        /*0022*/ 	.short	0x0008
        /*0024*/ 	.byte	0x00, 0xf0, 0x11, 0x00


	//----- nvinfo : EIATTR_KPARAM_INFO
	.align		4
.L_11:
        /*0028*/ 	.byte	0x04, 0x17
        /*002a*/ 	.short	(.L_13 - .L_12)
.L_12:
        /*002c*/ 	.word	0x00000000
        /*0030*/ 	.short	0x0000
        /*0032*/ 	.short	0x0000
        /*0034*/ 	.byte	0x00, 0xf5, 0x21, 0x00


	//----- nvinfo : EIATTR_SPARSE_MMA_MASK
	.align		4
.L_13:
        /*0038*/ 	.byte	0x03, 0x50
        /*003a*/ 	.short	0x0000


	//----- nvinfo : EIATTR_MAXREG_COUNT
	.align		4
        /*003c*/ 	.byte	0x03, 0x1b
        /*003e*/ 	.short	0x00ff


	//----- nvinfo : EIATTR_MERCURY_ISA_VERSION
	.align		4
        /*0040*/ 	.byte	0x03, 0x5f
        /*0042*/ 	.short	0x0101


	//----- nvinfo : EIATTR_VRC_CTA_INIT_COUNT
	.align		4
        /*0044*/ 	.byte	0x02, 0x4a
	.zero		1
	.zero		1


	//----- nvinfo : EIATTR_EXIT_INSTR_OFFSETS
	.align		4
        /*0048*/ 	.byte	0x04, 0x1c
        /*004a*/ 	.short	(.L_15 - .L_14)


	//   ....[0]....
.L_14:
        /*004c*/ 	.word	0x000000d0


	//   ....[1]....
        /*0050*/ 	.word	0x00000140


	//   ....[2]....
        /*0054*/ 	.word	0x00000170


	//----- nvinfo : EIATTR_CBANK_PARAM_SIZE
	.align		4
.L_15:
        /*0058*/ 	.byte	0x03, 0x19
        /*005a*/ 	.short	0x000d


	//----- nvinfo : EIATTR_PARAM_CBANK
	.align		4
        /*005c*/ 	.byte	0x04, 0x0a
        /*005e*/ 	.short	(.L_17 - .L_16)
	.align		4
.L_16:
        /*0060*/ 	.word	index@(.nv.constant0._Z10bubbleSortPfjb)
        /*0064*/ 	.short	0x0380
        /*0066*/ 	.short	0x000d


	//----- nvinfo : EIATTR_SW_WAR
	.align		4
.L_17:
        /*0068*/ 	.byte	0x04, 0x36
        /*006a*/ 	.short	(.L_19 - .L_18)
.L_18:
        /*006c*/ 	.word	0x00000008
.L_19:


//--------------------- .nv.callgraph             --------------------------
	.section	.nv.callgraph,"",@"SHT_CUDA_CALLGRAPH"
	.align	4
	.sectionentsize	8
	.align		4
        /*0000*/ 	.word	0x00000000
	.align		4
        /*0004*/ 	.word	0xffffffff
	.align		4
        /*0008*/ 	.word	0x00000000
	.align		4
        /*000c*/ 	.word	0xfffffffe
	.align		4
        /*0010*/ 	.word	0x00000000
	.align		4
        /*0014*/ 	.word	0xfffffffd
	.align		4
        /*0018*/ 	.word	0x00000000
	.align		4
        /*001c*/ 	.word	0xfffffffc


//--------------------- .text._Z10bubbleSortPfjb  --------------------------
	.section	.text._Z10bubbleSortPfjb,"ax",@progbits
	.align	128
        .global         _Z10bubbleSortPfjb
        .type           _Z10bubbleSortPfjb,@function
        .size           _Z10bubbleSortPfjb,(.L_x_1 - _Z10bubbleSortPfjb)
        .other          _Z10bubbleSortPfjb,@"STO_CUDA_ENTRY STV_DEFAULT"
_Z10bubbleSortPfjb:
.text._Z10bubbleSortPfjb:
[----:B------:R-:W-:Y:S01]  /*0000*/  LDC R1, c[0x0][0x37c] ;  /* 0x0000df00ff017b82 */ /* 0x000fe20000000800 */
[----:B------:R-:W0:Y:S01]  /*0010*/  S2R R3, SR_TID.X ;  /* 0x0000000000037919 */ /* 0x000e220000002100 */
[----:B------:R-:W1:Y:S06]  /*0020*/  LDCU.U8 UR4, c[0x0][0x38c] ;  /* 0x00007180ff0477ac */ /* 0x000e6c0008000000 */
[----:B------:R-:W0:Y:S01]  /*0030*/  S2UR UR7, SR_CTAID.X ;  /* 0x00000000000779c3 */ /* 0x000e220000002500 */
[----:B------:R-:W2:Y:S07]  /*0040*/  LDCU UR5, c[0x0][0x388] ;  /* 0x00007100ff0577ac */ /* 0x000eae0008000800 */
[----:B------:R-:W0:Y:S01]  /*0050*/  LDC R0, c[0x0][0x360] ;  /* 0x0000d800ff007b82 */ /* 0x000e220000000800 */
[----:B-1----:R-:W-:-:S04]  /*0060*/  UPRMT UR4, UR4, 0x8880, URZ ;  /* 0x0000888004047896 */ /* 0x002fc800080000ff */
[----:B------:R-:W-:Y:S02]  /*0070*/  UISETP.NE.AND UP0, UPT, UR4, URZ, UPT ;  /* 0x000000ff0400728c */ /* 0x000fe4000bf05270 */
[----:B--2---:R-:W-:Y:S02]  /*0080*/  UIADD3 UR4, UPT, UPT, UR5, -0x1, URZ ;  /* 0xffffffff05047890 */ /* 0x004fe4000fffe0ff */
[----:B------:R-:W-:Y:S01]  /*0090*/  USEL UR6, URZ, 0x1, UP0 ;  /* 0x00000001ff067887 */ /* 0x000fe20008000000 */
[----:B0-----:R-:W-:-:S05]  /*00a0*/  IMAD R0, R0, UR7, R3 ;  /* 0x0000000700007c24 */ /* 0x001fca000f8e0203 */
[----:B------:R-:W-:-:S04]  /*00b0*/  LEA R5, R0, UR6, 0x1 ;  /* 0x0000000600057c11 */ /* 0x000fc8000f8e08ff */
[----:B------:R-:W-:-:S13]  /*00c0*/  ISETP.GE.U32.AND P0, PT, R5, UR4, PT ;  /* 0x0000000405007c0c */ /* 0x000fda000bf06070 */
[----:B------:R-:W-:Y:S05]  /*00d0*/  @P0 EXIT ;  /* 0x000000000000094d */ /* 0x000fea0003800000 */
[----:B------:R-:W0:Y:S01]  /*00e0*/  LDC.64 R2, c[0x0][0x380] ;  /* 0x0000e000ff027b82 */ /* 0x000e220000000a00 */
[----:B------:R-:W1:Y:S01]  /*00f0*/  LDCU.64 UR4, c[0x0][0x358] ;  /* 0x00006b00ff0477ac */ /* 0x000e620008000a00 */
[----:B0-----:R-:W-:-:S05]  /*0100*/  IMAD.WIDE R2, R5, 0x4, R2 ;  /* 0x0000000405027825 */ /* 0x001fca00078e0202 */
[----:B-1----:R-:W2:Y:S04]  /*0110*/  LDG.E R5, desc[UR4][R2.64] ;  /* 0x0000000402057981 */ /* 0x002ea8000c1e1900 */
[----:B------:R-:W2:Y:S02]  /*0120*/  LDG.E R0, desc[UR4][R2.64+0x4] ;  /* 0x0000040402007981 */ /* 0x000ea4000c1e1900 */
[----:B--2---:R-:W-:-:S13]  /*0130*/  FSETP.GT.AND P0, PT, R5, R0, PT ;  /* 0x000000000500720b */ /* 0x004fda0003f04000 */
[----:B------:R-:W-:Y:S05]  /*0140*/  @!P0 EXIT ;  /* 0x000000000000894d */ /* 0x000fea0003800000 */
[----:B------:R-:W-:Y:S04]  /*0150*/  STG.E desc[UR4][R2.64], R0 ;  /* 0x0000000002007986 */ /* 0x000fe8000c101904 */
[----:B------:R-:W-:Y:S01]  /*0160*/  STG.E desc[UR4][R2.64+0x4], R5 ;  /* 0x0000040502007986 */ /* 0x000fe2000c101904 */
[----:B------:R-:W-:Y:S05]  /*0170*/  EXIT ;  /* 0x000000000000794d */ /* 0x000fea0003800000 */
.L_x_0:
[----:B------:R-:W-:-:S00]  /*0180*/  BRA `(.L_x_0) ;  /* 0xfffffffc00fc7947 */ /* 0x000fc0000383ffff */
[----:B------:R-:W-:-:S00]  /*0190*/  NOP ;  /* 0x0000000000007918 */ /* 0x000fc00000000000 */
        /* <DEDUP_REMOVED lines=14> */
.L_x_1:


//--------------------- .nv.shared.reserved.0     --------------------------
	.section	.nv.shared.reserved.0,"aw",@nobits
	.weak		__nv_reservedSMEM_offset_0_alias
	.size		__nv_reservedSMEM_offset_0_alias, 0, 64
	.other		__nv_reservedSMEM_offset_0_alias,@"STO_CUDA_RESERVED_SHARED STV_DEFAULT"
__nv_reservedSMEM_offset_0_alias:
	.zero		0
	.zero		64


//--------------------- .nv.constant0._Z10bubbleSortPfjb --------------------------
	.section	.nv.constant0._Z10bubbleSortPfjb,"a",@progbits
	.sectionflags	@""
	.align	4
.nv.constant0._Z10bubbleSortPfjb:
	.zero		909


//--------------------- SYMBOLS --------------------------

	.type		.nv.reservedSmem.offset0,@object
	.size		.nv.reservedSmem.offset0,0x4
